//
// Generated by NVIDIA NVVM Compiler
//
// Compiler Build ID: CL-36424714
// Cuda compilation tools, release 13.0, V13.0.88
// Based on NVVM 20.0.0
//

.version 9.0
.target sm_100
.address_size 64

	// .globl	_Z14cudaHelloWorldv
.extern .func  (.param .b32 func_retval0) vprintf
(
	.param .b64 vprintf_param_0,
	.param .b64 vprintf_param_1
)
;
.global .align 1 .b8 _ZN34_INTERNAL_c7474125_4_k_cu_b3745e354cuda3std3__45__cpo5beginE[1];
.global .align 1 .b8 _ZN34_INTERNAL_c7474125_4_k_cu_b3745e354cuda3std3__45__cpo3endE[1];
.global .align 1 .b8 _ZN34_INTERNAL_c7474125_4_k_cu_b3745e354cuda3std3__45__cpo6cbeginE[1];
.global .align 1 .b8 _ZN34_INTERNAL_c7474125_4_k_cu_b3745e354cuda3std3__45__cpo4cendE[1];
.global .align 1 .b8 _ZN34_INTERNAL_c7474125_4_k_cu_b3745e354cuda3std3__45__cpo6rbeginE[1];
.global .align 1 .b8 _ZN34_INTERNAL_c7474125_4_k_cu_b3745e354cuda3std3__45__cpo4rendE[1];
.global .align 1 .b8 _ZN34_INTERNAL_c7474125_4_k_cu_b3745e354cuda3std3__45__cpo7crbeginE[1];
.global .align 1 .b8 _ZN34_INTERNAL_c7474125_4_k_cu_b3745e354cuda3std3__45__cpo5crendE[1];
.global .align 1 .b8 _ZN34_INTERNAL_c7474125_4_k_cu_b3745e354cuda3std3__436_GLOBAL__N__c7474125_4_k_cu_b3745e356ignoreE[1];
.global .align 1 .b8 _ZN34_INTERNAL_c7474125_4_k_cu_b3745e354cuda3std3__419piecewise_constructE[1];
.global .align 1 .b8 _ZN34_INTERNAL_c7474125_4_k_cu_b3745e354cuda3std3__48in_placeE[1];
.global .align 1 .b8 _ZN34_INTERNAL_c7474125_4_k_cu_b3745e354cuda3std3__420unreachable_sentinelE[1];
.global .align 1 .b8 _ZN34_INTERNAL_c7474125_4_k_cu_b3745e354cuda3std3__47nulloptE[1];
.global .align 1 .b8 _ZN34_INTERNAL_c7474125_4_k_cu_b3745e354cuda3std3__48unexpectE[1];
.global .align 1 .b8 _ZN34_INTERNAL_c7474125_4_k_cu_b3745e354cuda3std6ranges3__45__cpo4swapE[1];
.global .align 1 .b8 _ZN34_INTERNAL_c7474125_4_k_cu_b3745e354cuda3std6ranges3__45__cpo9iter_moveE[1];
.global .align 1 .b8 _ZN34_INTERNAL_c7474125_4_k_cu_b3745e354cuda3std6ranges3__45__cpo5beginE[1];
.global .align 1 .b8 _ZN34_INTERNAL_c7474125_4_k_cu_b3745e354cuda3std6ranges3__45__cpo3endE[1];
.global .align 1 .b8 _ZN34_INTERNAL_c7474125_4_k_cu_b3745e354cuda3std6ranges3__45__cpo6cbeginE[1];
.global .align 1 .b8 _ZN34_INTERNAL_c7474125_4_k_cu_b3745e354cuda3std6ranges3__45__cpo4cendE[1];
.global .align 1 .b8 _ZN34_INTERNAL_c7474125_4_k_cu_b3745e354cuda3std6ranges3__45__cpo7advanceE[1];
.global .align 1 .b8 _ZN34_INTERNAL_c7474125_4_k_cu_b3745e354cuda3std6ranges3__45__cpo9iter_swapE[1];
.global .align 1 .b8 _ZN34_INTERNAL_c7474125_4_k_cu_b3745e354cuda3std6ranges3__45__cpo4nextE[1];
.global .align 1 .b8 _ZN34_INTERNAL_c7474125_4_k_cu_b3745e354cuda3std6ranges3__45__cpo4prevE[1];
.global .align 1 .b8 _ZN34_INTERNAL_c7474125_4_k_cu_b3745e354cuda3std6ranges3__45__cpo4dataE[1];
.global .align 1 .b8 _ZN34_INTERNAL_c7474125_4_k_cu_b3745e354cuda3std6ranges3__45__cpo5cdataE[1];
.global .align 1 .b8 _ZN34_INTERNAL_c7474125_4_k_cu_b3745e354cuda3std6ranges3__45__cpo4sizeE[1];
.global .align 1 .b8 _ZN34_INTERNAL_c7474125_4_k_cu_b3745e354cuda3std6ranges3__45__cpo5ssizeE[1];
.global .align 1 .b8 _ZN34_INTERNAL_c7474125_4_k_cu_b3745e354cuda3std6ranges3__45__cpo8distanceE[1];
.global .align 1 .b8 _ZN34_INTERNAL_c7474125_4_k_cu_b3745e356thrust24THRUST_300001_SM_1000_NS8cuda_cub3parE[1];
.global .align 1 .b8 _ZN34_INTERNAL_c7474125_4_k_cu_b3745e356thrust24THRUST_300001_SM_1000_NS8cuda_cub10par_nosyncE[1];
.global .align 1 .b8 _ZN34_INTERNAL_c7474125_4_k_cu_b3745e356thrust24THRUST_300001_SM_1000_NS6system6detail10sequential3seqE[1];
.global .align 1 .b8 _ZN34_INTERNAL_c7474125_4_k_cu_b3745e356thrust24THRUST_300001_SM_1000_NS12placeholders2_1E[1];
.global .align 1 .b8 _ZN34_INTERNAL_c7474125_4_k_cu_b3745e356thrust24THRUST_300001_SM_1000_NS12placeholders2_2E[1];
.global .align 1 .b8 _ZN34_INTERNAL_c7474125_4_k_cu_b3745e356thrust24THRUST_300001_SM_1000_NS12placeholders2_3E[1];
.global .align 1 .b8 _ZN34_INTERNAL_c7474125_4_k_cu_b3745e356thrust24THRUST_300001_SM_1000_NS12placeholders2_4E[1];
.global .align 1 .b8 _ZN34_INTERNAL_c7474125_4_k_cu_b3745e356thrust24THRUST_300001_SM_1000_NS12placeholders2_5E[1];
.global .align 1 .b8 _ZN34_INTERNAL_c7474125_4_k_cu_b3745e356thrust24THRUST_300001_SM_1000_NS12placeholders2_6E[1];
.global .align 1 .b8 _ZN34_INTERNAL_c7474125_4_k_cu_b3745e356thrust24THRUST_300001_SM_1000_NS12placeholders2_7E[1];
.global .align 1 .b8 _ZN34_INTERNAL_c7474125_4_k_cu_b3745e356thrust24THRUST_300001_SM_1000_NS12placeholders2_8E[1];
.global .align 1 .b8 _ZN34_INTERNAL_c7474125_4_k_cu_b3745e356thrust24THRUST_300001_SM_1000_NS12placeholders2_9E[1];
.global .align 1 .b8 _ZN34_INTERNAL_c7474125_4_k_cu_b3745e356thrust24THRUST_300001_SM_1000_NS12placeholders3_10E[1];
.global .align 1 .b8 _ZN34_INTERNAL_c7474125_4_k_cu_b3745e356thrust24THRUST_300001_SM_1000_NS3seqE[1];
.global .align 1 .b8 $str[6] = {72, 111, 108, 97, 10};

.visible .entry _Z14cudaHelloWorldv()
{
	.reg .b32 	%r<3>;
	.reg .b64 	%rd<3>;

	mov.u64 	%rd1, $str;
	cvta.global.u64 	%rd2, %rd1;
	{ // callseq 0, 0
	.param .b64 param0;
	st.param.b64 	[param0], %rd2;
	.param .b64 param1;
	st.param.b64 	[param1], 0;
	.param .b32 retval0;
	call.uni (retval0), 
	vprintf, 
	(
	param0, 
	param1
	);
	ld.param.b32 	%r1, [retval0];
	} // callseq 0
	ret;

}
	// .globl	_ZN3cub18CUB_300001_SM_10006detail11EmptyKernelIvEEvv
.visible .entry _ZN3cub18CUB_300001_SM_10006detail11EmptyKernelIvEEvv()
{


	ret;

}


// ===== COMPILED SASS (sm_100) =====

	.target	sm_100

	.elftype	@"ET_EXEC"


//--------------------- .note.nv.tkinfo           --------------------------
	.section	.note.nv.tkinfo,"",@"SHT_NOTE"
	.sectionflags	@"SHF_NOTE_NV_TKINFO"
	.tkinfo
        /*0018*/ 	.word	0x00000002
        /*0030*/ 	.string	""
        /*0030*/ 	.string	"ptxas"
        /*0030*/ 	.string	"Cuda compilation tools, release 13.0, V13.0.88"
        /*0030*/ 	.string	"Build cuda_13.0.r13.0/compiler.36424714_0"
        /*0030*/ 	.string	"-arch sm_100 -m 64 "



//--------------------- .note.nv.cuinfo           --------------------------
	.section	.note.nv.cuinfo,"",@"SHT_NOTE"
	.sectionflags	@"SHF_NOTE_NV_CUINFO"
        /*0018*/ 	.short	0x0002
        /*001a*/ 	.short	0x0064
        /*001c*/ 	.short	0x0082
	.zero		2


//--------------------- .nv.info                  --------------------------
	.section	.nv.info,"",@"SHT_CUDA_INFO"
	.align	4


	//----- nvinfo : EIATTR_REGCOUNT
	.align		4
        /*0000*/ 	.byte	0x04, 0x2f
        /*0002*/ 	.short	(.L_45 - .L_44)
	.align		4
.L_44:
        /*0004*/ 	.word	index@(_Z14cudaHelloWorldv)
        /*0008*/ 	.word	0x00000018


	//----- nvinfo : EIATTR_FRAME_SIZE
	.align		4
.L_45:
        /*000c*/ 	.byte	0x04, 0x11
        /*000e*/ 	.short	(.L_47 - .L_46)
	.align		4
.L_46:
        /*0010*/ 	.word	index@(_Z14cudaHelloWorldv)
        /*0014*/ 	.word	0x00000000


	//----- nvinfo : EIATTR_REGCOUNT
	.align		4
.L_47:
        /*0018*/ 	.byte	0x04, 0x2f
        /*001a*/ 	.short	(.L_49 - .L_48)
	.align		4
.L_48:
        /*001c*/ 	.word	index@(_ZN3cub18CUB_300001_SM_10006detail11EmptyKernelIvEEvv)
        /*0020*/ 	.word	0x00000004


	//----- nvinfo : EIATTR_FRAME_SIZE
	.align		4
.L_49:
        /*0024*/ 	.byte	0x04, 0x11
        /*0026*/ 	.short	(.L_51 - .L_50)
	.align		4
.L_50:
        /*0028*/ 	.word	index@(_ZN3cub18CUB_300001_SM_10006detail11EmptyKernelIvEEvv)
        /*002c*/ 	.word	0x00000000


	//----- nvinfo : EIATTR_MIN_STACK_SIZE
	.align		4
.L_51:
        /*0030*/ 	.byte	0x04, 0x12
        /*0032*/ 	.short	(.L_53 - .L_52)
	.align		4
.L_52:
        /*0034*/ 	.word	index@(_ZN3cub18CUB_300001_SM_10006detail11EmptyKernelIvEEvv)
        /*0038*/ 	.word	0x00000000


	//----- nvinfo : EIATTR_MIN_STACK_SIZE
	.align		4
.L_53:
        /*003c*/ 	.byte	0x04, 0x12
        /*003e*/ 	.short	(.L_55 - .L_54)
	.align		4
.L_54:
        /*0040*/ 	.word	index@(_Z14cudaHelloWorldv)
        /*0044*/ 	.word	0x00000000
.L_55:


//--------------------- .nv.compat                --------------------------
	.section	.nv.compat,"",@"SHT_CUDA_COMPAT_INFO"
	.align	4
        /*0000*/ 	.byte	0x02, 0x09, 0x00, 0x00, 0x02, 0x02, 0x01, 0x00, 0x02, 0x05, 0x05, 0x00, 0x03, 0x07, 0x01, 0x01
        /*0010*/ 	.byte	0x02, 0x03, 0x00, 0x00, 0x02, 0x06, 0x01, 0x00, 0x04, 0x0b, 0x08, 0x00, 0x09, 0x00, 0x00, 0x00
        /*0020*/ 	.byte	0x00, 0x00, 0x00, 0x00


//--------------------- .nv.info._ZN3cub18CUB_300001_SM_10006detail11EmptyKernelIvEEvv --------------------------
	.section	.nv.info._ZN3cub18CUB_300001_SM_10006detail11EmptyKernelIvEEvv,"",@"SHT_CUDA_INFO"
	.sectionflags	@""
	.align	4


	//----- nvinfo : EIATTR_CUDA_API_VERSION
	.align		4
        /*0000*/ 	.byte	0x04, 0x37
        /*0002*/ 	.short	(.L_57 - .L_56)
.L_56:
        /*0004*/ 	.word	0x00000082


	//----- nvinfo : EIATTR_SPARSE_MMA_MASK
	.align		4
.L_57:
        /*0008*/ 	.byte	0x03, 0x50
        /*000a*/ 	.short	0x0000


	//----- nvinfo : EIATTR_MAXREG_COUNT
	.align		4
        /*000c*/ 	.byte	0x03, 0x1b
        /*000e*/ 	.short	0x00ff


	//----- nvinfo : EIATTR_MERCURY_ISA_VERSION
	.align		4
        /*0010*/ 	.byte	0x03, 0x5f
        /*0012*/ 	.short	0x0101


	//----- nvinfo : EIATTR_VRC_CTA_INIT_COUNT
	.align		4
        /*0014*/ 	.byte	0x02, 0x4a
	.zero		1
	.zero		1


	//----- nvinfo : EIATTR_EXIT_INSTR_OFFSETS
	.align		4
        /*0018*/ 	.byte	0x04, 0x1c
        /*001a*/ 	.short	(.L_59 - .L_58)


	//   ....[0]....
.L_58:
        /*001c*/ 	.word	0x00000010


	//----- nvinfo : EIATTR_SW_WAR
	.align		4
.L_59:
        /*0020*/ 	.byte	0x04, 0x36
        /*0022*/ 	.short	(.L_61 - .L_60)
.L_60:
        /*0024*/ 	.word	0x00000008
.L_61:


//--------------------- .nv.info._Z14cudaHelloWorldv --------------------------
	.section	.nv.info._Z14cudaHelloWorldv,"",@"SHT_CUDA_INFO"
	.sectionflags	@""
	.align	4


	//----- nvinfo : EIATTR_CUDA_API_VERSION
	.align		4
        /*0000*/ 	.byte	0x04, 0x37
        /*0002*/ 	.short	(.L_63 - .L_62)
.L_62:
        /*0004*/ 	.word	0x00000082


	//----- nvinfo : EIATTR_SPARSE_MMA_MASK
	.align		4
.L_63:
        /*0008*/ 	.byte	0x03, 0x50
        /*000a*/ 	.short	0x0000


	//----- nvinfo : EIATTR_MAXREG_COUNT
	.align		4
        /*000c*/ 	.byte	0x03, 0x1b
        /*000e*/ 	.short	0x00ff


	//----- nvinfo : EIATTR_EXTERNS
	.align		4
        /*0010*/ 	.byte	0x04, 0x0f
        /*0012*/ 	.short	(.L_65 - .L_64)


	//   ....[0]....
	.align		4
.L_64:
        /*0014*/ 	.word	index@(vprintf)


	//----- nvinfo : EIATTR_MERCURY_ISA_VERSION
	.align		4
.L_65:
        /*0018*/ 	.byte	0x03, 0x5f
        /*001a*/ 	.short	0x0101


	//----- nvinfo : EIATTR_VRC_CTA_INIT_COUNT
	.align		4
        /*001c*/ 	.byte	0x02, 0x4a
	.zero		1
	.zero		1


	//----- nvinfo : EIATTR_SYSCALL_OFFSETS
	.align		4
        /*0020*/ 	.byte	0x04, 0x46
        /*0022*/ 	.short	(.L_67 - .L_66)


	//   ....[0]....
.L_66:
        /*0024*/ 	.word	0x00000080


	//----- nvinfo : EIATTR_EXIT_INSTR_OFFSETS
	.align		4
.L_67:
        /*0028*/ 	.byte	0x04, 0x1c
        /*002a*/ 	.short	(.L_69 - .L_68)


	//   ....[0]....
.L_68:
        /*002c*/ 	.word	0x00000090


	//----- nvinfo : EIATTR_SW_WAR
	.align		4
.L_69:
        /*0030*/ 	.byte	0x04, 0x36
        /*0032*/ 	.short	(.L_71 - .L_70)
.L_70:
        /*0034*/ 	.word	0x00000008
.L_71:


//--------------------- .nv.callgraph             --------------------------
	.section	.nv.callgraph,"",@"SHT_CUDA_CALLGRAPH"
	.align	4
	.sectionentsize	8
	.align		4
        /*0000*/ 	.word	0x00000000
	.align		4
        /*0004*/ 	.word	0xffffffff
	.align		4
        /*0008*/ 	.word	index@(_Z14cudaHelloWorldv)
	.align		4
        /*000c*/ 	.word	index@(vprintf)
	.align		4
        /*0010*/ 	.word	0x00000000
	.align		4
        /*0014*/ 	.word	0xfffffffe
	.align		4
        /*0018*/ 	.word	0x00000000
	.align		4
        /*001c*/ 	.word	0xfffffffd
	.align		4
        /*0020*/ 	.word	0x00000000
	.align		4
        /*0024*/ 	.word	0xfffffffc


//--------------------- .nv.constant4             --------------------------
	.section	.nv.constant4,"a",@progbits
	.align	8
	.align		8
.nv.constant4:
        /*0000*/ 	.dword	_ZN34_INTERNAL_c7474125_4_k_cu_b3745e354cuda3std3__45__cpo5beginE
	.align		8
        /*0008*/ 	.dword	_ZN34_INTERNAL_c7474125_4_k_cu_b3745e354cuda3std3__45__cpo3endE
	.align		8
        /*0010*/ 	.dword	_ZN34_INTERNAL_c7474125_4_k_cu_b3745e354cuda3std3__45__cpo6cbeginE
	.align		8
        /*0018*/ 	.dword	_ZN34_INTERNAL_c7474125_4_k_cu_b3745e354cuda3std3__45__cpo4cendE
	.align		8
        /*0020*/ 	.dword	_ZN34_INTERNAL_c7474125_4_k_cu_b3745e354cuda3std3__45__cpo6rbeginE
	.align		8
        /*0028*/ 	.dword	_ZN34_INTERNAL_c7474125_4_k_cu_b3745e354cuda3std3__45__cpo4rendE
	.align		8
        /*0030*/ 	.dword	_ZN34_INTERNAL_c7474125_4_k_cu_b3745e354cuda3std3__45__cpo7crbeginE
	.align		8
        /*0038*/ 	.dword	_ZN34_INTERNAL_c7474125_4_k_cu_b3745e354cuda3std3__45__cpo5crendE
	.align		8
        /*0040*/ 	.dword	_ZN34_INTERNAL_c7474125_4_k_cu_b3745e354cuda3std3__436_GLOBAL__N__c7474125_4_k_cu_b3745e356ignoreE
	.align		8
        /*0048*/ 	.dword	_ZN34_INTERNAL_c7474125_4_k_cu_b3745e354cuda3std3__419piecewise_constructE
	.align		8
        /*0050*/ 	.dword	_ZN34_INTERNAL_c7474125_4_k_cu_b3745e354cuda3std3__48in_placeE
	.align		8
        /*0058*/ 	.dword	_ZN34_INTERNAL_c7474125_4_k_cu_b3745e354cuda3std3__420unreachable_sentinelE
	.align		8
        /*0060*/ 	.dword	_ZN34_INTERNAL_c7474125_4_k_cu_b3745e354cuda3std3__47nulloptE
	.align		8
        /*0068*/ 	.dword	_ZN34_INTERNAL_c7474125_4_k_cu_b3745e354cuda3std3__48unexpectE
	.align		8
        /*0070*/ 	.dword	_ZN34_INTERNAL_c7474125_4_k_cu_b3745e354cuda3std6ranges3__45__cpo4swapE
	.align		8
        /*0078*/ 	.dword	_ZN34_INTERNAL_c7474125_4_k_cu_b3745e354cuda3std6ranges3__45__cpo9iter_moveE
	.align		8
        /*0080*/ 	.dword	_ZN34_INTERNAL_c7474125_4_k_cu_b3745e354cuda3std6ranges3__45__cpo5beginE
	.align		8
        /*0088*/ 	.dword	_ZN34_INTERNAL_c7474125_4_k_cu_b3745e354cuda3std6ranges3__45__cpo3endE
	.align		8
        /*0090*/ 	.dword	_ZN34_INTERNAL_c7474125_4_k_cu_b3745e354cuda3std6ranges3__45__cpo6cbeginE
	.align		8
        /*0098*/ 	.dword	_ZN34_INTERNAL_c7474125_4_k_cu_b3745e354cuda3std6ranges3__45__cpo4cendE
	.align		8
        /*00a0*/ 	.dword	_ZN34_INTERNAL_c7474125_4_k_cu_b3745e354cuda3std6ranges3__45__cpo7advanceE
	.align		8
        /*00a8*/ 	.dword	_ZN34_INTERNAL_c7474125_4_k_cu_b3745e354cuda3std6ranges3__45__cpo9iter_swapE
	.align		8
        /*00b0*/ 	.dword	_ZN34_INTERNAL_c7474125_4_k_cu_b3745e354cuda3std6ranges3__45__cpo4nextE
	.align		8
        /*00b8*/ 	.dword	_ZN34_INTERNAL_c7474125_4_k_cu_b3745e354cuda3std6ranges3__45__cpo4prevE
	.align		8
        /*00c0*/ 	.dword	_ZN34_INTERNAL_c7474125_4_k_cu_b3745e354cuda3std6ranges3__45__cpo4dataE
	.align		8
        /*00c8*/ 	.dword	_ZN34_INTERNAL_c7474125_4_k_cu_b3745e354cuda3std6ranges3__45__cpo5cdataE
	.align		8
        /*00d0*/ 	.dword	_ZN34_INTERNAL_c7474125_4_k_cu_b3745e354cuda3std6ranges3__45__cpo4sizeE
	.align		8
        /*00d8*/ 	.dword	_ZN34_INTERNAL_c7474125_4_k_cu_b3745e354cuda3std6ranges3__45__cpo5ssizeE
	.align		8
        /*00e0*/ 	.dword	_ZN34_INTERNAL_c7474125_4_k_cu_b3745e354cuda3std6ranges3__45__cpo8distanceE
	.align		8
        /*00e8*/ 	.dword	_ZN34_INTERNAL_c7474125_4_k_cu_b3745e356thrust24THRUST_300001_SM_1000_NS8cuda_cub3parE
	.align		8
        /*00f0*/ 	.dword	_ZN34_INTERNAL_c7474125_4_k_cu_b3745e356thrust24THRUST_300001_SM_1000_NS8cuda_cub10par_nosyncE
	.align		8
        /*00f8*/ 	.dword	_ZN34_INTERNAL_c7474125_4_k_cu_b3745e356thrust24THRUST_300001_SM_1000_NS6system6detail10sequential3seqE
	.align		8
        /*0100*/ 	.dword	_ZN34_INTERNAL_c7474125_4_k_cu_b3745e356thrust24THRUST_300001_SM_1000_NS12placeholders2_1E
	.align		8
        /*0108*/ 	.dword	_ZN34_INTERNAL_c7474125_4_k_cu_b3745e356thrust24THRUST_300001_SM_1000_NS12placeholders2_2E
	.align		8
        /*0110*/ 	.dword	_ZN34_INTERNAL_c7474125_4_k_cu_b3745e356thrust24THRUST_300001_SM_1000_NS12placeholders2_3E
	.align		8
        /*0118*/ 	.dword	_ZN34_INTERNAL_c7474125_4_k_cu_b3745e356thrust24THRUST_300001_SM_1000_NS12placeholders2_4E
	.align		8
        /*0120*/ 	.dword	_ZN34_INTERNAL_c7474125_4_k_cu_b3745e356thrust24THRUST_300001_SM_1000_NS12placeholders2_5E
	.align		8
        /*0128*/ 	.dword	_ZN34_INTERNAL_c7474125_4_k_cu_b3745e356thrust24THRUST_300001_SM_1000_NS12placeholders2_6E
	.align		8
        /*0130*/ 	.dword	_ZN34_INTERNAL_c7474125_4_k_cu_b3745e356thrust24THRUST_300001_SM_1000_NS12placeholders2_7E
	.align		8
        /*0138*/ 	.dword	_ZN34_INTERNAL_c7474125_4_k_cu_b3745e356thrust24THRUST_300001_SM_1000_NS12placeholders2_8E
	.align		8
        /*0140*/ 	.dword	_ZN34_INTERNAL_c7474125_4_k_cu_b3745e356thrust24THRUST_300001_SM_1000_NS12placeholders2_9E
	.align		8
        /*0148*/ 	.dword	_ZN34_INTERNAL_c7474125_4_k_cu_b3745e356thrust24THRUST_300001_SM_1000_NS12placeholders3_10E
	.align		8
        /*0150*/ 	.dword	_ZN34_INTERNAL_c7474125_4_k_cu_b3745e356thrust24THRUST_300001_SM_1000_NS3seqE
	.align		8
        /*0158*/ 	.dword	$str
	.align		8
        /*0160*/ 	.dword	vprintf


//--------------------- .text._ZN3cub18CUB_300001_SM_10006detail11EmptyKernelIvEEvv --------------------------
	.section	.text._ZN3cub18CUB_300001_SM_10006detail11EmptyKernelIvEEvv,"ax",@progbits
	.align	128
        .global         _ZN3cub18CUB_300001_SM_10006detail11EmptyKernelIvEEvv
        .type           _ZN3cub18CUB_300001_SM_10006detail11EmptyKernelIvEEvv,@function
        .size           _ZN3cub18CUB_300001_SM_10006detail11EmptyKernelIvEEvv,(.L_x_3 - _ZN3cub18CUB_300001_SM_10006detail11EmptyKernelIvEEvv)
        .other          _ZN3cub18CUB_300001_SM_10006detail11EmptyKernelIvEEvv,@"STO_CUDA_ENTRY STV_DEFAULT"
_ZN3cub18CUB_300001_SM_10006detail11EmptyKernelIvEEvv:
.text._ZN3cub18CUB_300001_SM_10006detail11EmptyKernelIvEEvv:
[----:B------:R-:W-:Y:S01]  /*0000*/  LDC R1, c[0x0][0x37c] ;  /* 0x0000df00ff017b82 */ /* 0x000fe20000000800 */
[----:B------:R-:W-:Y:S05]  /*0010*/  EXIT ;  /* 0x000000000000794d */ /* 0x000fea0003800000 */
.L_x_0:
[----:B------:R-:W-:-:S00]  /*0020*/  BRA `(.L_x_0) ;  /* 0xfffffffc00fc7947 */ /* 0x000fc0000383ffff */
[----:B------:R-:W-:-:S00]  /*0030*/  NOP ;  /* 0x0000000000007918 */ /* 0x000fc00000000000 */
        /* <DEDUP_REMOVED lines=12> */
.L_x_3:


//--------------------- .text._Z14cudaHelloWorldv --------------------------
	.section	.text._Z14cudaHelloWorldv,"ax",@progbits
	.align	128
        .global         _Z14cudaHelloWorldv
        .type           _Z14cudaHelloWorldv,@function
        .size           _Z14cudaHelloWorldv,(.L_x_4 - _Z14cudaHelloWorldv)
        .other          _Z14cudaHelloWorldv,@"STO_CUDA_ENTRY STV_DEFAULT"
_Z14cudaHelloWorldv:
.text._Z14cudaHelloWorldv:
[----:B------:R-:W0:Y:S01]  /*0000*/  LDC R1, c[0x0][0x37c] ;  /* 0x0000df00ff017b82 */ /* 0x000e220000000800 */
[----:B------:R-:W-:Y:S01]  /*0010*/  MOV R0, 0x160 ;  /* 0x0000016000007802 */ /* 0x000fe20000000f00 */
[----:B------:R-:W1:Y:S01]  /*0020*/  LDCU.64 UR4, c[0x4][0x158] ;  /* 0x01002b00ff0477ac */ /* 0x000e620008000a00 */
[----:B------:R-:W-:-:S05]  /*0030*/  CS2R R6, SRZ ;  /* 0x0000000000067805 */ /* 0x000fca000001ff00 */
[----:B------:R2:W3:Y:S01]  /*0040*/  LDC.64 R2, c[0x4][R0] ;  /* 0x0100000000027b82 */ /* 0x0004e20000000a00 */
[----:B-1----:R-:W-:Y:S02]  /*0050*/  IMAD.U32 R4, RZ, RZ, UR4 ;  /* 0x00000004ff047e24 */ /* 0x002fe4000f8e00ff */
[----:B--2---:R-:W-:-:S07]  /*0060*/  IMAD.U32 R5, RZ, RZ, UR5 ;  /* 0x00000005ff057e24 */ /* 0x004fce000f8e00ff */
[----:B------:R-:W-:-:S07]  /*0070*/  LEPC R20, `(.L_x_1) ;  /* 0x000000001014794e */ /* 0x000fce0000000000 */
[----:B0--3--:R-:W-:Y:S05]  /*0080*/  CALL.ABS.NOINC R2 ;  /* 0x0000000002007343 */ /* 0x009fea0003c00000 */
.L_x_1:
[----:B------:R-:W-:Y:S05]  /*0090*/  EXIT ;  /* 0x000000000000794d */ /* 0x000fea0003800000 */
.L_x_2:
        /* <DEDUP_REMOVED lines=14> */
.L_x_4:


//--------------------- .nv.global.init           --------------------------
	.section	.nv.global.init,"aw",@progbits
.nv.global.init:
	.type		$str,@object
	.size		$str,(.L_43 - $str)
$str:
        /*0000*/ 	.byte	0x48, 0x6f, 0x6c, 0x61, 0x0a, 0x00
.L_43:


//--------------------- .nv.shared.reserved.0     --------------------------
	.section	.nv.shared.reserved.0,"aw",@nobits
	.weak		__nv_reservedSMEM_offset_0_alias
	.size		__nv_reservedSMEM_offset_0_alias, 0, 64
	.other		__nv_reservedSMEM_offset_0_alias,@"STO_CUDA_RESERVED_SHARED STV_DEFAULT"
__nv_reservedSMEM_offset_0_alias:
	.zero		0
	.zero		64


//--------------------- .nv.global                --------------------------
	.section	.nv.global,"aw",@nobits
.nv.global:
	.type		_ZN34_INTERNAL_c7474125_4_k_cu_b3745e356thrust24THRUST_300001_SM_1000_NS3seqE,@object
	.size		_ZN34_INTERNAL_c7474125_4_k_cu_b3745e356thrust24THRUST_300001_SM_1000_NS3seqE,(_ZN34_INTERNAL_c7474125_4_k_cu_b3745e354cuda3std3__48in_placeE - _ZN34_INTERNAL_c7474125_4_k_cu_b3745e356thrust24THRUST_300001_SM_1000_NS3seqE)
_ZN34_INTERNAL_c7474125_4_k_cu_b3745e356thrust24THRUST_300001_SM_1000_NS3seqE:
	.zero		1
	.type		_ZN34_INTERNAL_c7474125_4_k_cu_b3745e354cuda3std3__48in_placeE,@object
	.size		_ZN34_INTERNAL_c7474125_4_k_cu_b3745e354cuda3std3__48in_placeE,(_ZN34_INTERNAL_c7474125_4_k_cu_b3745e354cuda3std6ranges3__45__cpo4sizeE - _ZN34_INTERNAL_c7474125_4_k_cu_b3745e354cuda3std3__48in_placeE)
_ZN34_INTERNAL_c7474125_4_k_cu_b3745e354cuda3std3__48in_placeE:
	.zero		1
	.type		_ZN34_INTERNAL_c7474125_4_k_cu_b3745e354cuda3std6ranges3__45__cpo4sizeE,@object
	.size		_ZN34_INTERNAL_c7474125_4_k_cu_b3745e354cuda3std6ranges3__45__cpo4sizeE,(_ZN34_INTERNAL_c7474125_4_k_cu_b3745e356thrust24THRUST_300001_SM_1000_NS12placeholders2_3E - _ZN34_INTERNAL_c7474125_4_k_cu_b3745e354cuda3std6ranges3__45__cpo4sizeE)
_ZN34_INTERNAL_c7474125_4_k_cu_b3745e354cuda3std6ranges3__45__cpo4sizeE:
	.zero		1
	.type		_ZN34_INTERNAL_c7474125_4_k_cu_b3745e356thrust24THRUST_300001_SM_1000_NS12placeholders2_3E,@object
	.size		_ZN34_INTERNAL_c7474125_4_k_cu_b3745e356thrust24THRUST_300001_SM_1000_NS12placeholders2_3E,(_ZN34_INTERNAL_c7474125_4_k_cu_b3745e354cuda3std3__45__cpo6cbeginE - _ZN34_INTERNAL_c7474125_4_k_cu_b3745e356thrust24THRUST_300001_SM_1000_NS12placeholders2_3E)
_ZN34_INTERNAL_c7474125_4_k_cu_b3745e356thrust24THRUST_300001_SM_1000_NS12placeholders2_3E:
	.zero		1
	.type		_ZN34_INTERNAL_c7474125_4_k_cu_b3745e354cuda3std3__45__cpo6cbeginE,@object
	.size		_ZN34_INTERNAL_c7474125_4_k_cu_b3745e354cuda3std3__45__cpo6cbeginE,(_ZN34_INTERNAL_c7474125_4_k_cu_b3745e354cuda3std6ranges3__45__cpo6cbeginE - _ZN34_INTERNAL_c7474125_4_k_cu_b3745e354cuda3std3__45__cpo6cbeginE)
_ZN34_INTERNAL_c7474125_4_k_cu_b3745e354cuda3std3__45__cpo6cbeginE:
	.zero		1
	.type		_ZN34_INTERNAL_c7474125_4_k_cu_b3745e354cuda3std6ranges3__45__cpo6cbeginE,@object
	.size		_ZN34_INTERNAL_c7474125_4_k_cu_b3745e354cuda3std6ranges3__45__cpo6cbeginE,(_ZN34_INTERNAL_c7474125_4_k_cu_b3745e356thrust24THRUST_300001_SM_1000_NS12placeholders2_7E - _ZN34_INTERNAL_c7474125_4_k_cu_b3745e354cuda3std6ranges3__45__cpo6cbeginE)
_ZN34_INTERNAL_c7474125_4_k_cu_b3745e354cuda3std6ranges3__45__cpo6cbeginE:
	.zero		1
	.type		_ZN34_INTERNAL_c7474125_4_k_cu_b3745e356thrust24THRUST_300001_SM_1000_NS12placeholders2_7E,@object
	.size		_ZN34_INTERNAL_c7474125_4_k_cu_b3745e356thrust24THRUST_300001_SM_1000_NS12placeholders2_7E,(_ZN34_INTERNAL_c7474125_4_k_cu_b3745e354cuda3std3__45__cpo7crbeginE - _ZN34_INTERNAL_c7474125_4_k_cu_b3745e356thrust24THRUST_300001_SM_1000_NS12placeholders2_7E)
_ZN34_INTERNAL_c7474125_4_k_cu_b3745e356thrust24THRUST_300001_SM_1000_NS12placeholders2_7E:
	.zero		1
	.type		_ZN34_INTERNAL_c7474125_4_k_cu_b3745e354cuda3std3__45__cpo7crbeginE,@object
	.size		_ZN34_INTERNAL_c7474125_4_k_cu_b3745e354cuda3std3__45__cpo7crbeginE,(_ZN34_INTERNAL_c7474125_4_k_cu_b3745e354cuda3std6ranges3__45__cpo4nextE - _ZN34_INTERNAL_c7474125_4_k_cu_b3745e354cuda3std3__45__cpo7crbeginE)
_ZN34_INTERNAL_c7474125_4_k_cu_b3745e354cuda3std3__45__cpo7crbeginE:
	.zero		1
	.type		_ZN34_INTERNAL_c7474125_4_k_cu_b3745e354cuda3std6ranges3__45__cpo4nextE,@object
	.size		_ZN34_INTERNAL_c7474125_4_k_cu_b3745e354cuda3std6ranges3__45__cpo4nextE,(_ZN34_INTERNAL_c7474125_4_k_cu_b3745e354cuda3std6ranges3__45__cpo4swapE - _ZN34_INTERNAL_c7474125_4_k_cu_b3745e354cuda3std6ranges3__45__cpo4nextE)
_ZN34_INTERNAL_c7474125_4_k_cu_b3745e354cuda3std6ranges3__45__cpo4nextE:
	.zero		1
	.type		_ZN34_INTERNAL_c7474125_4_k_cu_b3745e354cuda3std6ranges3__45__cpo4swapE,@object
	.size		_ZN34_INTERNAL_c7474125_4_k_cu_b3745e354cuda3std6ranges3__45__cpo4swapE,(_ZN34_INTERNAL_c7474125_4_k_cu_b3745e356thrust24THRUST_300001_SM_1000_NS8cuda_cub10par_nosyncE - _ZN34_INTERNAL_c7474125_4_k_cu_b3745e354cuda3std6ranges3__45__cpo4swapE)
_ZN34_INTERNAL_c7474125_4_k_cu_b3745e354cuda3std6ranges3__45__cpo4swapE:
	.zero		1
	.type		_ZN34_INTERNAL_c7474125_4_k_cu_b3745e356thrust24THRUST_300001_SM_1000_NS8cuda_cub10par_nosyncE,@object
	.size		_ZN34_INTERNAL_c7474125_4_k_cu_b3745e356thrust24THRUST_300001_SM_1000_NS8cuda_cub10par_nosyncE,(_ZN34_INTERNAL_c7474125_4_k_cu_b3745e356thrust24THRUST_300001_SM_1000_NS12placeholders2_9E - _ZN34_INTERNAL_c7474125_4_k_cu_b3745e356thrust24THRUST_300001_SM_1000_NS8cuda_cub10par_nosyncE)
_ZN34_INTERNAL_c7474125_4_k_cu_b3745e356thrust24THRUST_300001_SM_1000_NS8cuda_cub10par_nosyncE:
	.zero		1
	.type		_ZN34_INTERNAL_c7474125_4_k_cu_b3745e356thrust24THRUST_300001_SM_1000_NS12placeholders2_9E,@object
	.size		_ZN34_INTERNAL_c7474125_4_k_cu_b3745e356thrust24THRUST_300001_SM_1000_NS12placeholders2_9E,(_ZN34_INTERNAL_c7474125_4_k_cu_b3745e354cuda3std3__436_GLOBAL__N__c7474125_4_k_cu_b3745e356ignoreE - _ZN34_INTERNAL_c7474125_4_k_cu_b3745e356thrust24THRUST_300001_SM_1000_NS12placeholders2_9E)
_ZN34_INTERNAL_c7474125_4_k_cu_b3745e356thrust24THRUST_300001_SM_1000_NS12placeholders2_9E:
	.zero		1
	.type		_ZN34_INTERNAL_c7474125_4_k_cu_b3745e354cuda3std3__436_GLOBAL__N__c7474125_4_k_cu_b3745e356ignoreE,@object
	.size		_ZN34_INTERNAL_c7474125_4_k_cu_b3745e354cuda3std3__436_GLOBAL__N__c7474125_4_k_cu_b3745e356ignoreE,(_ZN34_INTERNAL_c7474125_4_k_cu_b3745e354cuda3std6ranges3__45__cpo4dataE - _ZN34_INTERNAL_c7474125_4_k_cu_b3745e354cuda3std3__436_GLOBAL__N__c7474125_4_k_cu_b3745e356ignoreE)
_ZN34_INTERNAL_c7474125_4_k_cu_b3745e354cuda3std3__436_GLOBAL__N__c7474125_4_k_cu_b3745e356ignoreE:
	.zero		1
	.type		_ZN34_INTERNAL_c7474125_4_k_cu_b3745e354cuda3std6ranges3__45__cpo4dataE,@object
	.size		_ZN34_INTERNAL_c7474125_4_k_cu_b3745e354cuda3std6ranges3__45__cpo4dataE,(_ZN34_INTERNAL_c7474125_4_k_cu_b3745e356thrust24THRUST_300001_SM_1000_NS12placeholders2_1E - _ZN34_INTERNAL_c7474125_4_k_cu_b3745e354cuda3std6ranges3__45__cpo4dataE)
_ZN34_INTERNAL_c7474125_4_k_cu_b3745e354cuda3std6ranges3__45__cpo4dataE:
	.zero		1
	.type		_ZN34_INTERNAL_c7474125_4_k_cu_b3745e356thrust24THRUST_300001_SM_1000_NS12placeholders2_1E,@object
	.size		_ZN34_INTERNAL_c7474125_4_k_cu_b3745e356thrust24THRUST_300001_SM_1000_NS12placeholders2_1E,(_ZN34_INTERNAL_c7474125_4_k_cu_b3745e354cuda3std3__45__cpo5beginE - _ZN34_INTERNAL_c7474125_4_k_cu_b3745e356thrust24THRUST_300001_SM_1000_NS12placeholders2_1E)
_ZN34_INTERNAL_c7474125_4_k_cu_b3745e356thrust24THRUST_300001_SM_1000_NS12placeholders2_1E:
	.zero		1
	.type		_ZN34_INTERNAL_c7474125_4_k_cu_b3745e354cuda3std3__45__cpo5beginE,@object
	.size		_ZN34_INTERNAL_c7474125_4_k_cu_b3745e354cuda3std3__45__cpo5beginE,(_ZN34_INTERNAL_c7474125_4_k_cu_b3745e354cuda3std6ranges3__45__cpo5beginE - _ZN34_INTERNAL_c7474125_4_k_cu_b3745e354cuda3std3__45__cpo5beginE)
_ZN34_INTERNAL_c7474125_4_k_cu_b3745e354cuda3std3__45__cpo5beginE:
	.zero		1
	.type		_ZN34_INTERNAL_c7474125_4_k_cu_b3745e354cuda3std6ranges3__45__cpo5beginE,@object
	.size		_ZN34_INTERNAL_c7474125_4_k_cu_b3745e354cuda3std6ranges3__45__cpo5beginE,(_ZN34_INTERNAL_c7474125_4_k_cu_b3745e356thrust24THRUST_300001_SM_1000_NS12placeholders2_5E - _ZN34_INTERNAL_c7474125_4_k_cu_b3745e354cuda3std6ranges3__45__cpo5beginE)
_ZN34_INTERNAL_c7474125_4_k_cu_b3745e354cuda3std6ranges3__45__cpo5beginE:
	.zero		1
	.type		_ZN34_INTERNAL_c7474125_4_k_cu_b3745e356thrust24THRUST_300001_SM_1000_NS12placeholders2_5E,@object
	.size		_ZN34_INTERNAL_c7474125_4_k_cu_b3745e356thrust24THRUST_300001_SM_1000_NS12placeholders2_5E,(_ZN34_INTERNAL_c7474125_4_k_cu_b3745e354cuda3std3__45__cpo6rbeginE - _ZN34_INTERNAL_c7474125_4_k_cu_b3745e356thrust24THRUST_300001_SM_1000_NS12placeholders2_5E)
_ZN34_INTERNAL_c7474125_4_k_cu_b3745e356thrust24THRUST_300001_SM_1000_NS12placeholders2_5E:
	.zero		1
	.type		_ZN34_INTERNAL_c7474125_4_k_cu_b3745e354cuda3std3__45__cpo6rbeginE,@object
	.size		_ZN34_INTERNAL_c7474125_4_k_cu_b3745e354cuda3std3__45__cpo6rbeginE,(_ZN34_INTERNAL_c7474125_4_k_cu_b3745e354cuda3std6ranges3__45__cpo7advanceE - _ZN34_INTERNAL_c7474125_4_k_cu_b3745e354cuda3std3__45__cpo6rbeginE)
_ZN34_INTERNAL_c7474125_4_k_cu_b3745e354cuda3std3__45__cpo6rbeginE:
	.zero		1
	.type		_ZN34_INTERNAL_c7474125_4_k_cu_b3745e354cuda3std6ranges3__45__cpo7advanceE,@object
	.size		_ZN34_INTERNAL_c7474125_4_k_cu_b3745e354cuda3std6ranges3__45__cpo7advanceE,(_ZN34_INTERNAL_c7474125_4_k_cu_b3745e354cuda3std3__47nulloptE - _ZN34_INTERNAL_c7474125_4_k_cu_b3745e354cuda3std6ranges3__45__cpo7advanceE)
_ZN34_INTERNAL_c7474125_4_k_cu_b3745e354cuda3std6ranges3__45__cpo7advanceE:
	.zero		1
	.type		_ZN34_INTERNAL_c7474125_4_k_cu_b3745e354cuda3std3__47nulloptE,@object
	.size		_ZN34_INTERNAL_c7474125_4_k_cu_b3745e354cuda3std3__47nulloptE,(_ZN34_INTERNAL_c7474125_4_k_cu_b3745e354cuda3std6ranges3__45__cpo8distanceE - _ZN34_INTERNAL_c7474125_4_k_cu_b3745e354cuda3std3__47nulloptE)
_ZN34_INTERNAL_c7474125_4_k_cu_b3745e354cuda3std3__47nulloptE:
	.zero		1
	.type		_ZN34_INTERNAL_c7474125_4_k_cu_b3745e354cuda3std6ranges3__45__cpo8distanceE,@object
	.size		_ZN34_INTERNAL_c7474125_4_k_cu_b3745e354cuda3std6ranges3__45__cpo8distanceE,(_ZN34_INTERNAL_c7474125_4_k_cu_b3745e356thrust24THRUST_300001_SM_1000_NS12placeholders3_10E - _ZN34_INTERNAL_c7474125_4_k_cu_b3745e354cuda3std6ranges3__45__cpo8distanceE)
_ZN34_INTERNAL_c7474125_4_k_cu_b3745e354cuda3std6ranges3__45__cpo8distanceE:
	.zero		1
	.type		_ZN34_INTERNAL_c7474125_4_k_cu_b3745e356thrust24THRUST_300001_SM_1000_NS12placeholders3_10E,@object
	.size		_ZN34_INTERNAL_c7474125_4_k_cu_b3745e356thrust24THRUST_300001_SM_1000_NS12placeholders3_10E,(_ZN34_INTERNAL_c7474125_4_k_cu_b3745e354cuda3std3__419piecewise_constructE - _ZN34_INTERNAL_c7474125_4_k_cu_b3745e356thrust24THRUST_300001_SM_1000_NS12placeholders3_10E)
_ZN34_INTERNAL_c7474125_4_k_cu_b3745e356thrust24THRUST_300001_SM_1000_NS12placeholders3_10E:
	.zero		1
	.type		_ZN34_INTERNAL_c7474125_4_k_cu_b3745e354cuda3std3__419piecewise_constructE,@object
	.size		_ZN34_INTERNAL_c7474125_4_k_cu_b3745e354cuda3std3__419piecewise_constructE,(_ZN34_INTERNAL_c7474125_4_k_cu_b3745e354cuda3std6ranges3__45__cpo5cdataE - _ZN34_INTERNAL_c7474125_4_k_cu_b3745e354cuda3std3__419piecewise_constructE)
_ZN34_INTERNAL_c7474125_4_k_cu_b3745e354cuda3std3__419piecewise_constructE:
	.zero		1
	.type		_ZN34_INTERNAL_c7474125_4_k_cu_b3745e354cuda3std6ranges3__45__cpo5cdataE,@object
	.size		_ZN34_INTERNAL_c7474125_4_k_cu_b3745e354cuda3std6ranges3__45__cpo5cdataE,(_ZN34_INTERNAL_c7474125_4_k_cu_b3745e356thrust24THRUST_300001_SM_1000_NS12placeholders2_2E - _ZN34_INTERNAL_c7474125_4_k_cu_b3745e354cuda3std6ranges3__45__cpo5cdataE)
_ZN34_INTERNAL_c7474125_4_k_cu_b3745e354cuda3std6ranges3__45__cpo5cdataE:
	.zero		1
	.type		_ZN34_INTERNAL_c7474125_4_k_cu_b3745e356thrust24THRUST_300001_SM_1000_NS12placeholders2_2E,@object
	.size		_ZN34_INTERNAL_c7474125_4_k_cu_b3745e356thrust24THRUST_300001_SM_1000_NS12placeholders2_2E,(_ZN34_INTERNAL_c7474125_4_k_cu_b3745e354cuda3std3__45__cpo3endE - _ZN34_INTERNAL_c7474125_4_k_cu_b3745e356thrust24THRUST_300001_SM_1000_NS12placeholders2_2E)
_ZN34_INTERNAL_c7474125_4_k_cu_b3745e356thrust24THRUST_300001_SM_1000_NS12placeholders2_2E:
	.zero		1
	.type		_ZN34_INTERNAL_c7474125_4_k_cu_b3745e354cuda3std3__45__cpo3endE,@object
	.size		_ZN34_INTERNAL_c7474125_4_k_cu_b3745e354cuda3std3__45__cpo3endE,(_ZN34_INTERNAL_c7474125_4_k_cu_b3745e354cuda3std6ranges3__45__cpo3endE - _ZN34_INTERNAL_c7474125_4_k_cu_b3745e354cuda3std3__45__cpo3endE)
_ZN34_INTERNAL_c7474125_4_k_cu_b3745e354cuda3std3__45__cpo3endE:
	.zero		1
	.type		_ZN34_INTERNAL_c7474125_4_k_cu_b3745e354cuda3std6ranges3__45__cpo3endE,@object
	.size		_ZN34_INTERNAL_c7474125_4_k_cu_b3745e354cuda3std6ranges3__45__cpo3endE,(_ZN34_INTERNAL_c7474125_4_k_cu_b3745e356thrust24THRUST_300001_SM_1000_NS12placeholders2_6E - _ZN34_INTERNAL_c7474125_4_k_cu_b3745e354cuda3std6ranges3__45__cpo3endE)
_ZN34_INTERNAL_c7474125_4_k_cu_b3745e354cuda3std6ranges3__45__cpo3endE:
	.zero		1
	.type		_ZN34_INTERNAL_c7474125_4_k_cu_b3745e356thrust24THRUST_300001_SM_1000_NS12placeholders2_6E,@object
	.size		_ZN34_INTERNAL_c7474125_4_k_cu_b3745e356thrust24THRUST_300001_SM_1000_NS12placeholders2_6E,(_ZN34_INTERNAL_c7474125_4_k_cu_b3745e354cuda3std3__45__cpo4rendE - _ZN34_INTERNAL_c7474125_4_k_cu_b3745e356thrust24THRUST_300001_SM_1000_NS12placeholders2_6E)
_ZN34_INTERNAL_c7474125_4_k_cu_b3745e356thrust24THRUST_300001_SM_1000_NS12placeholders2_6E:
	.zero		1
	.type		_ZN34_INTERNAL_c7474125_4_k_cu_b3745e354cuda3std3__45__cpo4rendE,@object
	.size		_ZN34_INTERNAL_c7474125_4_k_cu_b3745e354cuda3std3__45__cpo4rendE,(_ZN34_INTERNAL_c7474125_4_k_cu_b3745e354cuda3std6ranges3__45__cpo9iter_swapE - _ZN34_INTERNAL_c7474125_4_k_cu_b3745e354cuda3std3__45__cpo4rendE)
_ZN34_INTERNAL_c7474125_4_k_cu_b3745e354cuda3std3__45__cpo4rendE:
	.zero		1
	.type		_ZN34_INTERNAL_c7474125_4_k_cu_b3745e354cuda3std6ranges3__45__cpo9iter_swapE,@object
	.size		_ZN34_INTERNAL_c7474125_4_k_cu_b3745e354cuda3std6ranges3__45__cpo9iter_swapE,(_ZN34_INTERNAL_c7474125_4_k_cu_b3745e354cuda3std3__48unexpectE - _ZN34_INTERNAL_c7474125_4_k_cu_b3745e354cuda3std6ranges3__45__cpo9iter_swapE)
_ZN34_INTERNAL_c7474125_4_k_cu_b3745e354cuda3std6ranges3__45__cpo9iter_swapE:
	.zero		1
	.type		_ZN34_INTERNAL_c7474125_4_k_cu_b3745e354cuda3std3__48unexpectE,@object
	.size		_ZN34_INTERNAL_c7474125_4_k_cu_b3745e354cuda3std3__48unexpectE,(_ZN34_INTERNAL_c7474125_4_k_cu_b3745e356thrust24THRUST_300001_SM_1000_NS8cuda_cub3parE - _ZN34_INTERNAL_c7474125_4_k_cu_b3745e354cuda3std3__48unexpectE)
_ZN34_INTERNAL_c7474125_4_k_cu_b3745e354cuda3std3__48unexpectE:
	.zero		1
	.type		_ZN34_INTERNAL_c7474125_4_k_cu_b3745e356thrust24THRUST_300001_SM_1000_NS8cuda_cub3parE,@object
	.size		_ZN34_INTERNAL_c7474125_4_k_cu_b3745e356thrust24THRUST_300001_SM_1000_NS8cuda_cub3parE,(_ZN34_INTERNAL_c7474125_4_k_cu_b3745e356thrust24THRUST_300001_SM_1000_NS12placeholders2_4E - _ZN34_INTERNAL_c7474125_4_k_cu_b3745e356thrust24THRUST_300001_SM_1000_NS8cuda_cub3parE)
_ZN34_INTERNAL_c7474125_4_k_cu_b3745e356thrust24THRUST_300001_SM_1000_NS8cuda_cub3parE:
	.zero		1
	.type		_ZN34_INTERNAL_c7474125_4_k_cu_b3745e356thrust24THRUST_300001_SM_1000_NS12placeholders2_4E,@object
	.size		_ZN34_INTERNAL_c7474125_4_k_cu_b3745e356thrust24THRUST_300001_SM_1000_NS12placeholders2_4E,(_ZN34_INTERNAL_c7474125_4_k_cu_b3745e354cuda3std3__45__cpo4cendE - _ZN34_INTERNAL_c7474125_4_k_cu_b3745e356thrust24THRUST_300001_SM_1000_NS12placeholders2_4E)
_ZN34_INTERNAL_c7474125_4_k_cu_b3745e356thrust24THRUST_300001_SM_1000_NS12placeholders2_4E:
	.zero		1
	.type		_ZN34_INTERNAL_c7474125_4_k_cu_b3745e354cuda3std3__45__cpo4cendE,@object
	.size		_ZN34_INTERNAL_c7474125_4_k_cu_b3745e354cuda3std3__45__cpo4cendE,(_ZN34_INTERNAL_c7474125_4_k_cu_b3745e354cuda3std6ranges3__45__cpo4cendE - _ZN34_INTERNAL_c7474125_4_k_cu_b3745e354cuda3std3__45__cpo4cendE)
_ZN34_INTERNAL_c7474125_4_k_cu_b3745e354cuda3std3__45__cpo4cendE:
	.zero		1
	.type		_ZN34_INTERNAL_c7474125_4_k_cu_b3745e354cuda3std6ranges3__45__cpo4cendE,@object
	.size		_ZN34_INTERNAL_c7474125_4_k_cu_b3745e354cuda3std6ranges3__45__cpo4cendE,(_ZN34_INTERNAL_c7474125_4_k_cu_b3745e354cuda3std3__420unreachable_sentinelE - _ZN34_INTERNAL_c7474125_4_k_cu_b3745e354cuda3std6ranges3__45__cpo4cendE)
_ZN34_INTERNAL_c7474125_4_k_cu_b3745e354cuda3std6ranges3__45__cpo4cendE:
	.zero		1
	.type		_ZN34_INTERNAL_c7474125_4_k_cu_b3745e354cuda3std3__420unreachable_sentinelE,@object
	.size		_ZN34_INTERNAL_c7474125_4_k_cu_b3745e354cuda3std3__420unreachable_sentinelE,(_ZN34_INTERNAL_c7474125_4_k_cu_b3745e354cuda3std6ranges3__45__cpo5ssizeE - _ZN34_INTERNAL_c7474125_4_k_cu_b3745e354cuda3std3__420unreachable_sentinelE)
_ZN34_INTERNAL_c7474125_4_k_cu_b3745e354cuda3std3__420unreachable_sentinelE:
	.zero		1
	.type		_ZN34_INTERNAL_c7474125_4_k_cu_b3745e354cuda3std6ranges3__45__cpo5ssizeE,@object
	.size		_ZN34_INTERNAL_c7474125_4_k_cu_b3745e354cuda3std6ranges3__45__cpo5ssizeE,(_ZN34_INTERNAL_c7474125_4_k_cu_b3745e356thrust24THRUST_300001_SM_1000_NS12placeholders2_8E - _ZN34_INTERNAL_c7474125_4_k_cu_b3745e354cuda3std6ranges3__45__cpo5ssizeE)
_ZN34_INTERNAL_c7474125_4_k_cu_b3745e354cuda3std6ranges3__45__cpo5ssizeE:
	.zero		1
	.type		_ZN34_INTERNAL_c7474125_4_k_cu_b3745e356thrust24THRUST_300001_SM_1000_NS12placeholders2_8E,@object
	.size		_ZN34_INTERNAL_c7474125_4_k_cu_b3745e356thrust24THRUST_300001_SM_1000_NS12placeholders2_8E,(_ZN34_INTERNAL_c7474125_4_k_cu_b3745e354cuda3std3__45__cpo5crendE - _ZN34_INTERNAL_c7474125_4_k_cu_b3745e356thrust24THRUST_300001_SM_1000_NS12placeholders2_8E)
_ZN34_INTERNAL_c7474125_4_k_cu_b3745e356thrust24THRUST_300001_SM_1000_NS12placeholders2_8E:
	.zero		1
	.type		_ZN34_INTERNAL_c7474125_4_k_cu_b3745e354cuda3std3__45__cpo5crendE,@object
	.size		_ZN34_INTERNAL_c7474125_4_k_cu_b3745e354cuda3std3__45__cpo5crendE,(_ZN34_INTERNAL_c7474125_4_k_cu_b3745e354cuda3std6ranges3__45__cpo4prevE - _ZN34_INTERNAL_c7474125_4_k_cu_b3745e354cuda3std3__45__cpo5crendE)
_ZN34_INTERNAL_c7474125_4_k_cu_b3745e354cuda3std3__45__cpo5crendE:
	.zero		1
	.type		_ZN34_INTERNAL_c7474125_4_k_cu_b3745e354cuda3std6ranges3__45__cpo4prevE,@object
	.size		_ZN34_INTERNAL_c7474125_4_k_cu_b3745e354cuda3std6ranges3__45__cpo4prevE,(_ZN34_INTERNAL_c7474125_4_k_cu_b3745e354cuda3std6ranges3__45__cpo9iter_moveE - _ZN34_INTERNAL_c7474125_4_k_cu_b3745e354cuda3std6ranges3__45__cpo4prevE)
_ZN34_INTERNAL_c7474125_4_k_cu_b3745e354cuda3std6ranges3__45__cpo4prevE:
	.zero		1
	.type		_ZN34_INTERNAL_c7474125_4_k_cu_b3745e354cuda3std6ranges3__45__cpo9iter_moveE,@object
	.size		_ZN34_INTERNAL_c7474125_4_k_cu_b3745e354cuda3std6ranges3__45__cpo9iter_moveE,(_ZN34_INTERNAL_c7474125_4_k_cu_b3745e356thrust24THRUST_300001_SM_1000_NS6system6detail10sequential3seqE - _ZN34_INTERNAL_c7474125_4_k_cu_b3745e354cuda3std6ranges3__45__cpo9iter_moveE)
_ZN34_INTERNAL_c7474125_4_k_cu_b3745e354cuda3std6ranges3__45__cpo9iter_moveE:
	.zero		1
	.type		_ZN34_INTERNAL_c7474125_4_k_cu_b3745e356thrust24THRUST_300001_SM_1000_NS6system6detail10sequential3seqE,@object
	.size		_ZN34_INTERNAL_c7474125_4_k_cu_b3745e356thrust24THRUST_300001_SM_1000_NS6system6detail10sequential3seqE,(.L_31 - _ZN34_INTERNAL_c7474125_4_k_cu_b3745e356thrust24THRUST_300001_SM_1000_NS6system6detail10sequential3seqE)
_ZN34_INTERNAL_c7474125_4_k_cu_b3745e356thrust24THRUST_300001_SM_1000_NS6system6detail10sequential3seqE:
	.zero		1
.L_31:


//--------------------- .nv.constant0._ZN3cub18CUB_300001_SM_10006detail11EmptyKernelIvEEvv --------------------------
	.section	.nv.constant0._ZN3cub18CUB_300001_SM_10006detail11EmptyKernelIvEEvv,"a",@progbits
	.sectionflags	@""
	.align	4
.nv.constant0._ZN3cub18CUB_300001_SM_10006detail11EmptyKernelIvEEvv:
	.zero		896


//--------------------- .nv.constant0._Z14cudaHelloWorldv --------------------------
	.section	.nv.constant0._Z14cudaHelloWorldv,"a",@progbits
	.sectionflags	@""
	.align	4
.nv.constant0._Z14cudaHelloWorldv:
	.zero		896


//--------------------- SYMBOLS --------------------------

	.type		.nv.reservedSmem.offset0,@object
	.size		.nv.reservedSmem.offset0,0x4
	.type		vprintf,@function
